	.headerflags	@"EF_CUDA_TEXMODE_UNIFIED EF_CUDA_64BIT_ADDRESS EF_CUDA_ACCELERATORS EF_CUDA_SM90 EF_CUDA_VIRTUAL_SM(EF_CUDA_SM90)"
	.elftype	@"ET_EXEC"


//--------------------- .nv.info                  --------------------------
	.section	.nv.info,"",@"SHT_CUDA_INFO"
	.align	4


	//----- nvinfo : EIATTR_REGCOUNT
	.align		4
        /*0000*/ 	.byte	0x04, 0x2f
        /*0002*/ 	.short	(.L_3 - .L_2)
	.align		4
.L_2:
        /*0004*/ 	.word	index@(triton_poi_fused__native_batch_norm_legit_no_training_add_12)
        /*0008*/ 	.word	0x00000026


	//----- nvinfo : EIATTR_MIN_STACK_SIZE
	.align		4
.L_3:
        /*000c*/ 	.byte	0x04, 0x12
        /*000e*/ 	.short	(.L_5 - .L_4)
	.align		4
.L_4:
        /*0010*/ 	.word	index@(triton_poi_fused__native_batch_norm_legit_no_training_add_12)
        /*0014*/ 	.word	0x00000000


	//----- nvinfo : EIATTR_FRAME_SIZE
	.align		4
.L_5:
        /*0018*/ 	.byte	0x04, 0x11
        /*001a*/ 	.short	(.L_7 - .L_6)
	.align		4
.L_6:
        /*001c*/ 	.word	index@(triton_poi_fused__native_batch_norm_legit_no_training_add_12)
        /*0020*/ 	.word	0x00000000


	//----- nvinfo : EIATTR_MIN_STACK_SIZE
	.align		4
.L_7:
        /*0024*/ 	.byte	0x04, 0x12
        /*0026*/ 	.short	(.L_9 - .L_8)
	.align		4
.L_8:
        /*0028*/ 	.word	index@(triton_poi_fused__native_batch_norm_legit_no_training_add_12)
        /*002c*/ 	.word	0x00000000
.L_9:


//--------------------- .nv.info.triton_poi_fused__native_batch_norm_legit_no_training_add_12 --------------------------
	.section	.nv.info.triton_poi_fused__native_batch_norm_legit_no_training_add_12,"",@"SHT_CUDA_INFO"
	.sectionflags	@""
	.align	4


	//----- nvinfo : EIATTR_CUDA_API_VERSION
	.align		4
        /*0000*/ 	.byte	0x04, 0x37
        /*0002*/ 	.short	(.L_11 - .L_10)
.L_10:
        /*0004*/ 	.word	0x0000007c


	//----- nvinfo : EIATTR_KPARAM_INFO
	.align		4
.L_11:
        /*0008*/ 	.byte	0x04, 0x17
        /*000a*/ 	.short	(.L_13 - .L_12)
.L_12:
        /*000c*/ 	.word	0x00000000
        /*0010*/ 	.short	0x0007
        /*0012*/ 	.short	0x0038
        /*0014*/ 	.byte	0x00, 0xf0, 0x11, 0x00


	//----- nvinfo : EIATTR_KPARAM_INFO
	.align		4
.L_13:
        /*0018*/ 	.byte	0x04, 0x17
        /*001a*/ 	.short	(.L_15 - .L_14)
.L_14:
        /*001c*/ 	.word	0x00000000
        /*0020*/ 	.short	0x0006
        /*0022*/ 	.short	0x0030
        /*0024*/ 	.byte	0x00, 0xf4, 0x21, 0x00


	//----- nvinfo : EIATTR_KPARAM_INFO
	.align		4
.L_15:
        /*0028*/ 	.byte	0x04, 0x17
        /*002a*/ 	.short	(.L_17 - .L_16)
.L_16:
        /*002c*/ 	.word	0x00000000
        /*0030*/ 	.short	0x0005
        /*0032*/ 	.short	0x0028
        /*0034*/ 	.byte	0x00, 0xf4, 0x21, 0x00


	//----- nvinfo : EIATTR_KPARAM_INFO
	.align		4
.L_17:
        /*0038*/ 	.byte	0x04, 0x17
        /*003a*/ 	.short	(.L_19 - .L_18)
.L_18:
        /*003c*/ 	.word	0x00000000
        /*0040*/ 	.short	0x0004
        /*0042*/ 	.short	0x0020
        /*0044*/ 	.byte	0x00, 0xf4, 0x21, 0x00


	//----- nvinfo : EIATTR_KPARAM_INFO
	.align		4
.L_19:
        /*0048*/ 	.byte	0x04, 0x17
        /*004a*/ 	.short	(.L_21 - .L_20)
.L_20:
        /*004c*/ 	.word	0x00000000
        /*0050*/ 	.short	0x0003
        /*0052*/ 	.short	0x0018
        /*0054*/ 	.byte	0x00, 0xf4, 0x21, 0x00


	//----- nvinfo : EIATTR_KPARAM_INFO
	.align		4
.L_21:
        /*0058*/ 	.byte	0x04, 0x17
        /*005a*/ 	.short	(.L_23 - .L_22)
.L_22:
        /*005c*/ 	.word	0x00000000
        /*0060*/ 	.short	0x0002
        /*0062*/ 	.short	0x0010
        /*0064*/ 	.byte	0x00, 0xf4, 0x21, 0x00


	//----- nvinfo : EIATTR_KPARAM_INFO
	.align		4
.L_23:
        /*0068*/ 	.byte	0x04, 0x17
        /*006a*/ 	.short	(.L_25 - .L_24)
.L_24:
        /*006c*/ 	.word	0x00000000
        /*0070*/ 	.short	0x0001
        /*0072*/ 	.short	0x0008
        /*0074*/ 	.byte	0x00, 0xf4, 0x21, 0x00


	//----- nvinfo : EIATTR_KPARAM_INFO
	.align		4
.L_25:
        /*0078*/ 	.byte	0x04, 0x17
        /*007a*/ 	.short	(.L_27 - .L_26)
.L_26:
        /*007c*/ 	.word	0x00000000
        /*0080*/ 	.short	0x0000
        /*0082*/ 	.short	0x0000
        /*0084*/ 	.byte	0x00, 0xf4, 0x21, 0x00


	//----- nvinfo : EIATTR_SPARSE_MMA_MASK
	.align		4
.L_27:
        /*0088*/ 	.byte	0x03, 0x50
        /*008a*/ 	.short	0x0000


	//----- nvinfo : EIATTR_MAXREG_COUNT
	.align		4
        /*008c*/ 	.byte	0x03, 0x1b
        /*008e*/ 	.short	0x00ff


	//----- nvinfo : EIATTR_EXIT_INSTR_OFFSETS
	.align		4
        /*0090*/ 	.byte	0x04, 0x1c
        /*0092*/ 	.short	(.L_29 - .L_28)


	//   ....[0]....
.L_28:
        /*0094*/ 	.word	0x000006d0


	//----- nvinfo : EIATTR_REQNTID
	.align		4
.L_29:
        /*0098*/ 	.byte	0x04, 0x10
        /*009a*/ 	.short	(.L_31 - .L_30)
.L_30:
        /*009c*/ 	.word	0x00000080
        /*00a0*/ 	.word	0x00000001
        /*00a4*/ 	.word	0x00000001


	//----- nvinfo : EIATTR_CBANK_PARAM_SIZE
	.align		4
.L_31:
        /*00a8*/ 	.byte	0x03, 0x19
        /*00aa*/ 	.short	0x003c


	//----- nvinfo : EIATTR_PARAM_CBANK
	.align		4
        /*00ac*/ 	.byte	0x04, 0x0a
        /*00ae*/ 	.short	(.L_33 - .L_32)
	.align		4
.L_32:
        /*00b0*/ 	.word	index@(.nv.constant0.triton_poi_fused__native_batch_norm_legit_no_training_add_12)
        /*00b4*/ 	.short	0x0210
        /*00b6*/ 	.short	0x003c


	//----- nvinfo : EIATTR_SW_WAR
	.align		4
.L_33:
        /*00b8*/ 	.byte	0x04, 0x36
        /*00ba*/ 	.short	(.L_35 - .L_34)
.L_34:
        /*00bc*/ 	.word	0x00000008
.L_35:


//--------------------- .nv.callgraph             --------------------------
	.section	.nv.callgraph,"",@"SHT_CUDA_CALLGRAPH"
	.align	4
	.sectionentsize	8
	.align		4
        /*0000*/ 	.word	0x00000000
	.align		4
        /*0004*/ 	.word	0xffffffff
	.align		4
        /*0008*/ 	.word	0x00000000
	.align		4
        /*000c*/ 	.word	0xfffffffe
	.align		4
        /*0010*/ 	.word	0x00000000
	.align		4
        /*0014*/ 	.word	0xfffffffd
	.align		4
        /*0018*/ 	.word	0x00000000
	.align		4
        /*001c*/ 	.word	0xfffffffc


//--------------------- .nv.constant4             --------------------------
	.section	.nv.constant4,"a",@progbits
	.align	8
	.align		8
.nv.constant4:
        /*0000*/ 	.dword	_$_str
	.align		8
        /*0008*/ 	.dword	_$_str_$_2


//--------------------- .text.triton_poi_fused__native_batch_norm_legit_no_training_add_12 --------------------------
	.section	.text.triton_poi_fused__native_batch_norm_legit_no_training_add_12,"ax",@progbits
	.align	128
        .global         triton_poi_fused__native_batch_norm_legit_no_training_add_12
        .type           triton_poi_fused__native_batch_norm_legit_no_training_add_12,@function
        .size           triton_poi_fused__native_batch_norm_legit_no_training_add_12,(.L_x_1 - triton_poi_fused__native_batch_norm_legit_no_training_add_12)
        .other          triton_poi_fused__native_batch_norm_legit_no_training_add_12,@"STO_CUDA_ENTRY STV_DEFAULT"
triton_poi_fused__native_batch_norm_legit_no_training_add_12:
.text.triton_poi_fused__native_batch_norm_legit_no_training_add_12:
[----:B------:R-:W-:Y:S01]  /*0000*/  LDC R1, c[0x0][0x28] ;  /* 0x00000a00ff017b82 */ /* 0x000fe20000000800 */
[----:B------:R-:W1:Y:S07]  /*0010*/  S2R R0, SR_TID.X ;  /* 0x0000000000007919 */ /* 0x000e6e0000002100 */
[----:B------:R-:W2:Y:S01]  /*0020*/  LDC.64 R6, c[0x0][0x228] ;  /* 0x00008a00ff067b82 */ /* 0x000ea20000000a00 */
[----:B------:R-:W-:Y:S01]  /*0030*/  ULDC.64 UR4, c[0x0][0x208] ;  /* 0x0000820000047ab9 */ /* 0x000fe20000000a00 */
[----:B------:R-:W3:Y:S06]  /*0040*/  S2R R5, SR_CTAID.X ;  /* 0x0000000000057919 */ /* 0x000eec0000002500 */
[----:B------:R-:W4:Y:S08]  /*0050*/  LDC.64 R20, c[0x0][0x220] ;  /* 0x00008800ff147b82 */ /* 0x000f300000000a00 */
[----:B------:R-:W5:Y:S08]  /*0060*/  LDC.64 R18, c[0x0][0x218] ;  /* 0x00008600ff127b82 */ /* 0x000f700000000a00 */
[----:B------:R-:W5:Y:S01]  /*0070*/  LDC.64 R16, c[0x0][0x230] ;  /* 0x00008c00ff107b82 */ /* 0x000f620000000a00 */
[----:B-1----:R-:W-:-:S07]  /*0080*/  SHF.L.U32 R0, R0, 0x2, RZ ;  /* 0x0000000200007819 */ /* 0x002fce00000006ff */
[----:B------:R-:W1:Y:S01]  /*0090*/  LDC.64 R12, c[0x0][0x238] ;  /* 0x00008e00ff0c7b82 */ /* 0x000e620000000a00 */
[----:B---3--:R-:W-:Y:S02]  /*00a0*/  SHF.R.S32.HI R3, RZ, 0x15, R5 ;  /* 0x00000015ff037819 */ /* 0x008fe40000011405 */
[----:B------:R-:W-:Y:S02]  /*00b0*/  LOP3.LUT R0, R0, 0x1fc, RZ, 0xc0, !PT ;  /* 0x000001fc00007812 */ /* 0x000fe400078ec0ff */
[----:B------:R-:W-:Y:S02]  /*00c0*/  SGXT R3, R3, 0x1 ;  /* 0x000000010303781a */ /* 0x000fe40000000200 */
[----:B------:R-:W-:-:S04]  /*00d0*/  LEA R0, R5, R0, 0xa ;  /* 0x0000000005007211 */ /* 0x000fc800078e50ff */
[----:B------:R-:W-:-:S04]  /*00e0*/  LEA.HI R3, R3, R0, RZ, 0x5 ;  /* 0x0000000003037211 */ /* 0x000fc800078f28ff */
[----:B------:R-:W-:-:S04]  /*00f0*/  LOP3.LUT R3, R3, 0xffffffe0, RZ, 0xc0, !PT ;  /* 0xffffffe003037812 */ /* 0x000fc800078ec0ff */
[----:B------:R-:W-:-:S05]  /*0100*/  IADD3 R3, R0, -R3, RZ ;  /* 0x8000000300037210 */ /* 0x000fca0007ffe0ff */
[----:B--2---:R-:W-:-:S06]  /*0110*/  IMAD.WIDE R6, R3, 0x4, R6 ;  /* 0x0000000403067825 */ /* 0x004fcc00078e0206 */
[----:B------:R-:W2:Y:S01]  /*0120*/  LDG.E.EL.128 R4, desc[UR4][R6.64] ;  /* 0x0000000406047981 */ /* 0x000ea2000c2e1d00 */
[----:B----4-:R-:W-:-:S04]  /*0130*/  IMAD.WIDE R20, R3, 0x4, R20 ;  /* 0x0000000403147825 */ /* 0x010fc800078e0214 */
[----:B-----5:R-:W-:Y:S02]  /*0140*/  IMAD.WIDE R18, R0, 0x4, R18 ;  /* 0x0000000400127825 */ /* 0x020fe400078e0212 */
[----:B------:R-:W3:Y:S04]  /*0150*/  LDG.E.EL.128 R20, desc[UR4][R20.64] ;  /* 0x0000000414147981 */ /* 0x000ee8000c2e1d00 */
[----:B------:R-:W3:Y:S04]  /*0160*/  LDG.E.128 R8, desc[UR4][R18.64+0x800] ;  /* 0x0008000412087981 */ /* 0x000ee8000c1e1d00 */
[----:B------:R-:W4:Y:S01]  /*0170*/  LDG.E.128 R24, desc[UR4][R18.64] ;  /* 0x0000000412187981 */ /* 0x000f22000c1e1d00 */
[----:B------:R-:W-:Y:S01]  /*0180*/  HFMA2.MMA R2, -RZ, RZ, 1.625, 0 ;  /* 0x3e800000ff027435 */ /* 0x000fe200000001ff */
[----:B0-----:R-:W-:-:S04]  /*0190*/  IMAD.WIDE R16, R3, 0x4, R16 ;  /* 0x0000000403107825 */ /* 0x001fc800078e0210 */
[----:B-1----:R-:W-:Y:S02]  /*01a0*/  IMAD.WIDE R12, R3, 0x4, R12 ;  /* 0x00000004030c7825 */ /* 0x002fe400078e020c */
[----:B------:R-:W5:Y:S02]  /*01b0*/  LDG.E.EL.128 R16, desc[UR4][R16.64] ;  /* 0x0000000410107981 */ /* 0x000f64000c2e1d00 */
[----:B--2---:R-:W-:Y:S01]  /*01c0*/  FADD R4, R4, 9.9999997473787516356e-06 ;  /* 0x3727c5ac04047421 */ /* 0x004fe20000000000 */
[----:B------:R-:W-:-:S05]  /*01d0*/  FADD R5, R5, 9.9999997473787516356e-06 ;  /* 0x3727c5ac05057421 */ /* 0x000fca0000000000 */
[----:B------:R-:W0:Y:S08]  /*01e0*/  MUFU.SQRT R4, R4 ;  /* 0x0000000400047308 */ /* 0x000e300000002000 */
[----:B------:R-:W1:Y:S01]  /*01f0*/  MUFU.SQRT R5, R5 ;  /* 0x0000000500057308 */ /* 0x000e620000002000 */
[C---:B0-----:R-:W-:Y:S02]  /*0200*/  FSETP.GT.AND P0, PT, R4.reuse, 8.50705917302346158658e+37, PT ;  /* 0x7e8000000400780b */ /* 0x041fe40003f04000 */
[----:B------:R-:W-:-:S02]  /*0210*/  FSETP.GEU.AND P2, PT, R4, 1.175494350822287508e-38, PT ;  /* 0x008000000400780b */ /* 0x000fc40003f4e000 */
[C---:B-1----:R-:W-:Y:S02]  /*0220*/  FSETP.GT.AND P1, PT, R5.reuse, 8.50705917302346158658e+37, PT ;  /* 0x7e8000000500780b */ /* 0x042fe40003f24000 */
[----:B------:R-:W-:-:S07]  /*0230*/  FSETP.GEU.AND P3, PT, R5, 1.175494350822287508e-38, PT ;  /* 0x008000000500780b */ /* 0x000fce0003f6e000 */
[----:B------:R-:W-:-:S04]  /*0240*/  @P0 FMUL R4, R4, 0.25 ;  /* 0x3e80000004040820 */ /* 0x000fc80000400000 */
[----:B------:R-:W-:Y:S01]  /*0250*/  @!P2 FMUL R4, R4, 16777216 ;  /* 0x4b8000000404a820 */ /* 0x000fe20000400000 */
[----:B------:R-:W-:-:S04]  /*0260*/  @P1 FMUL R5, R5, 0.25 ;  /* 0x3e80000005051820 */ /* 0x000fc80000400000 */
[----:B------:R-:W-:Y:S01]  /*0270*/  @!P3 FMUL R5, R5, 16777216 ;  /* 0x4b8000000505b820 */ /* 0x000fe20000400000 */
[----:B------:R-:W0:Y:S01]  /*0280*/  MUFU.RCP R4, R4 ;  /* 0x0000000400047308 */ /* 0x000e220000001000 */
[C---:B------:R-:W-:Y:S02]  /*0290*/  FSEL R15, R2.reuse, 1, P0 ;  /* 0x3f800000020f7808 */ /* 0x040fe40000000000 */
[----:B------:R-:W-:-:S05]  /*02a0*/  FSEL R14, R2, 1, P1 ;  /* 0x3f800000020e7808 */ /* 0x000fca0000800000 */
[----:B------:R-:W1:Y:S01]  /*02b0*/  MUFU.RCP R5, R5 ;  /* 0x0000000500057308 */ /* 0x000e620000001000 */
[----:B------:R-:W-:Y:S01]  /*02c0*/  @!P2 FMUL R15, R15, 16777216 ;  /* 0x4b8000000f0fa820 */ /* 0x000fe20000400000 */
[----:B------:R-:W-:-:S03]  /*02d0*/  @!P3 FMUL R14, R14, 16777216 ;  /* 0x4b8000000e0eb820 */ /* 0x000fc60000400000 */
[----:B0-----:R-:W-:Y:S01]  /*02e0*/  FMUL R3, R4, R15 ;  /* 0x0000000f04037220 */ /* 0x001fe20000400000 */
[----:B-1----:R-:W-:Y:S02]  /*02f0*/  FMUL R4, R5, R14 ;  /* 0x0000000e05047220 */ /* 0x002fe40000400000 */
[----:B------:R-:W5:Y:S01]  /*0300*/  LDG.E.EL.128 R12, desc[UR4][R12.64] ;  /* 0x000000040c0c7981 */ /* 0x000f62000c2e1d00 */
[----:B------:R-:W-:-:S04]  /*0310*/  FADD R6, R6, 9.9999997473787516356e-06 ;  /* 0x3727c5ac06067421 */ /* 0x000fc80000000000 */
[----:B------:R-:W0:Y:S01]  /*0320*/  MUFU.SQRT R28, R6 ;  /* 0x00000006001c7308 */ /* 0x000e220000002000 */
[--C-:B---3--:R-:W-:Y:S01]  /*0330*/  FADD R5, R9, -R21.reuse ;  /* 0x8000001509057221 */ /* 0x108fe20000000000 */
[--C-:B------:R-:W-:Y:S02]  /*0340*/  FADD R30, R8, -R20.reuse ;  /* 0x80000014081e7221 */ /* 0x100fe40000000000 */
[----:B------:R-:W1:Y:S01]  /*0350*/  LDC.64 R8, c[0x0][0x210] ;  /* 0x00008400ff087b82 */ /* 0x000e620000000a00 */
[C---:B0-----:R-:W-:Y:S02]  /*0360*/  FSETP.GT.AND P0, PT, R28.reuse, 8.50705917302346158658e+37, PT ;  /* 0x7e8000001c00780b */ /* 0x041fe40003f04000 */
[----:B------:R-:W-:Y:S01]  /*0370*/  FSETP.GEU.AND P1, PT, R28, 1.175494350822287508e-38, PT ;  /* 0x008000001c00780b */ /* 0x000fe20003f2e000 */
[----:B----4-:R-:W-:Y:S01]  /*0380*/  FADD R25, R25, -R21 ;  /* 0x8000001519197221 */ /* 0x010fe20000000000 */
[----:B------:R-:W-:-:S09]  /*0390*/  FADD R24, R24, -R20 ;  /* 0x8000001418187221 */ /* 0x000fd20000000000 */
[----:B------:R-:W-:Y:S01]  /*03a0*/  @P0 FMUL R28, R28, 0.25 ;  /* 0x3e8000001c1c0820 */ /* 0x000fe20000400000 */
[----:B-1----:R-:W-:-:S04]  /*03b0*/  IMAD.WIDE R8, R0, 0x4, R8 ;  /* 0x0000000400087825 */ /* 0x002fc800078e0208 */
[----:B------:R-:W-:Y:S01]  /*03c0*/  @!P1 FMUL R28, R28, 16777216 ;  /* 0x4b8000001c1c9820 */ /* 0x000fe20000400000 */
[-C--:B------:R-:W-:Y:S01]  /*03d0*/  FMUL R21, R30, R3.reuse ;  /* 0x000000031e157220 */ /* 0x080fe20000400000 */
[----:B------:R-:W2:Y:S02]  /*03e0*/  LDG.E.128 R32, desc[UR4][R8.64] ;  /* 0x0000000408207981 */ /* 0x000ea4000c1e1d00 */
[----:B------:R0:W-:Y:S02]  /*03f0*/  MUFU.RCP R20, R28 ;  /* 0x0000001c00147308 */ /* 0x0001e40000001000 */
[----:B0-----:R0:W3:Y:S01]  /*0400*/  LDG.E.128 R28, desc[UR4][R8.64+0x800] ;  /* 0x00080004081c7981 */ /* 0x0010e2000c1e1d00 */
[-C--:B------:R-:W-:Y:S01]  /*0410*/  FMUL R6, R5, R4.reuse ;  /* 0x0000000405067220 */ /* 0x080fe20000400000 */
[----:B------:R-:W-:Y:S01]  /*0420*/  FMUL R4, R25, R4 ;  /* 0x0000000419047220 */ /* 0x000fe20000400000 */
[----:B------:R-:W-:Y:S01]  /*0430*/  FMUL R3, R24, R3 ;  /* 0x0000000318037220 */ /* 0x000fe20000400000 */
[----:B0-----:R-:W0:Y:S01]  /*0440*/  LDC.64 R8, c[0x0][0x240] ;  /* 0x00009000ff087b82 */ /* 0x001e220000000a00 */
[--C-:B------:R-:W-:Y:S01]  /*0450*/  FADD R27, R27, -R23.reuse ;  /* 0x800000171b1b7221 */ /* 0x100fe20000000000 */
[----:B------:R-:W-:Y:S01]  /*0460*/  FADD R11, R11, -R23 ;  /* 0x800000170b0b7221 */ /* 0x000fe20000000000 */
[----:B0-----:R-:W-:-:S04]  /*0470*/  IMAD.WIDE R8, R0, 0x4, R8 ;  /* 0x0000000400087825 */ /* 0x001fc800078e0208 */
[C-C-:B-----5:R-:W-:Y:S01]  /*0480*/  FFMA R4, R17.reuse, R4, R13.reuse ;  /* 0x0000000411047223 */ /* 0x160fe2000000000d */
[----:B------:R-:W-:Y:S01]  /*0490*/  FFMA R6, R17, R6, R13 ;  /* 0x0000000611067223 */ /* 0x000fe2000000000d */
[----:B------:R-:W-:Y:S01]  /*04a0*/  FADD R13, R7, 9.9999997473787516356e-06 ;  /* 0x3727c5ac070d7421 */ /* 0x000fe20000000000 */
[C-C-:B------:R-:W-:Y:S01]  /*04b0*/  FFMA R3, R16.reuse, R3, R12.reuse ;  /* 0x0000000310037223 */ /* 0x140fe2000000000c */
[----:B------:R-:W-:Y:S02]  /*04c0*/  FFMA R5, R16, R21, R12 ;  /* 0x0000001510057223 */ /* 0x000fe4000000000c */
[----:B------:R-:W0:Y:S01]  /*04d0*/  MUFU.SQRT R16, R13 ;  /* 0x0000000d00107308 */ /* 0x000e220000002000 */
[----:B------:R-:W-:-:S05]  /*04e0*/  FSEL R21, R2, 1, P0 ;  /* 0x3f80000002157808 */ /* 0x000fca0000000000 */
[----:B------:R-:W-:Y:S01]  /*04f0*/  @!P1 FMUL R21, R21, 16777216 ;  /* 0x4b80000015159820 */ /* 0x000fe20000400000 */
[C---:B0-----:R-:W-:Y:S02]  /*0500*/  FSETP.GT.AND P0, PT, R16.reuse, 8.50705917302346158658e+37, PT ;  /* 0x7e8000001000780b */ /* 0x041fe40003f04000 */
[----:B------:R-:W-:-:S11]  /*0510*/  FSETP.GEU.AND P1, PT, R16, 1.175494350822287508e-38, PT ;  /* 0x008000001000780b */ /* 0x000fd60003f2e000 */
[----:B------:R-:W-:-:S04]  /*0520*/  @P0 FMUL R16, R16, 0.25 ;  /* 0x3e80000010100820 */ /* 0x000fc80000400000 */
[----:B------:R-:W-:-:S06]  /*0530*/  @!P1 FMUL R16, R16, 16777216 ;  /* 0x4b80000010109820 */ /* 0x000fcc0000400000 */
[----:B------:R-:W0:Y:S01]  /*0540*/  MUFU.RCP R16, R16 ;  /* 0x0000001000107308 */ /* 0x000e220000001000 */
[----:B------:R-:W-:-:S05]  /*0550*/  FSEL R7, R2, 1, P0 ;  /* 0x3f80000002077808 */ /* 0x000fca0000000000 */
[----:B------:R-:W-:Y:S01]  /*0560*/  @!P1 FMUL R7, R7, 16777216 ;  /* 0x4b80000007079820 */ /* 0x000fe20000400000 */
[----:B------:R-:W-:Y:S01]  /*0570*/  FMUL R12, R20, R21 ;  /* 0x00000015140c7220 */ /* 0x000fe20000400000 */
[--C-:B------:R-:W-:Y:S02]  /*0580*/  FADD R17, R26, -R22.reuse ;  /* 0x800000161a117221 */ /* 0x100fe40000000000 */
[----:B0-----:R-:W-:Y:S01]  /*0590*/  FMUL R2, R16, R7 ;  /* 0x0000000710027220 */ /* 0x001fe20000400000 */
[----:B------:R-:W-:Y:S01]  /*05a0*/  FADD R7, R10, -R22 ;  /* 0x800000160a077221 */ /* 0x000fe20000000000 */
[----:B------:R-:W-:Y:S02]  /*05b0*/  FMUL R17, R17, R12 ;  /* 0x0000000c11117220 */ /* 0x000fe40000400000 */
[----:B------:R-:W-:Y:S01]  /*05c0*/  FMUL R10, R27, R2 ;  /* 0x000000021b0a7220 */ /* 0x000fe20000400000 */
[----:B------:R-:W-:Y:S01]  /*05d0*/  FMUL R7, R7, R12 ;  /* 0x0000000c07077220 */ /* 0x000fe20000400000 */
[----:B------:R-:W-:Y:S01]  /*05e0*/  FMUL R2, R11, R2 ;  /* 0x000000020b027220 */ /* 0x000fe20000400000 */
[C-C-:B------:R-:W-:Y:S01]  /*05f0*/  FFMA R17, R18.reuse, R17, R14.reuse ;  /* 0x0000001112117223 */ /* 0x140fe2000000000e */
[C-C-:B------:R-:W-:Y:S01]  /*0600*/  FFMA R10, R19.reuse, R10, R15.reuse ;  /* 0x0000000a130a7223 */ /* 0x140fe2000000000f */
[----:B------:R-:W-:Y:S01]  /*0610*/  FFMA R7, R18, R7, R14 ;  /* 0x0000000712077223 */ /* 0x000fe2000000000e */
[----:B------:R-:W-:Y:S01]  /*0620*/  FFMA R2, R19, R2, R15 ;  /* 0x0000000213027223 */ /* 0x000fe2000000000f */
[----:B--2---:R-:W-:Y:S01]  /*0630*/  FADD R32, R32, R3 ;  /* 0x0000000320207221 */ /* 0x004fe20000000000 */
[----:B------:R-:W-:Y:S01]  /*0640*/  FADD R33, R33, R4 ;  /* 0x0000000421217221 */ /* 0x000fe20000000000 */
[----:B------:R-:W-:Y:S01]  /*0650*/  FADD R34, R34, R17 ;  /* 0x0000001122227221 */ /* 0x000fe20000000000 */
[----:B------:R-:W-:Y:S01]  /*0660*/  FADD R35, R35, R10 ;  /* 0x0000000a23237221 */ /* 0x000fe20000000000 */
[----:B---3--:R-:W-:Y:S01]  /*0670*/  FADD R28, R28, R5 ;  /* 0x000000051c1c7221 */ /* 0x008fe20000000000 */
[----:B------:R-:W-:Y:S01]  /*0680*/  FADD R29, R29, R6 ;  /* 0x000000061d1d7221 */ /* 0x000fe20000000000 */
[----:B------:R-:W-:Y:S01]  /*0690*/  FADD R30, R30, R7 ;  /* 0x000000071e1e7221 */ /* 0x000fe20000000000 */
[----:B------:R-:W-:Y:S01]  /*06a0*/  FADD R31, R31, R2 ;  /* 0x000000021f1f7221 */ /* 0x000fe20000000000 */
[----:B------:R-:W-:Y:S04]  /*06b0*/  STG.E.128 desc[UR4][R8.64], R32 ;  /* 0x0000002008007986 */ /* 0x000fe8000c101d04 */
[----:B------:R-:W-:Y:S01]  /*06c0*/  STG.E.128 desc[UR4][R8.64+0x800], R28 ;  /* 0x0008001c08007986 */ /* 0x000fe2000c101d04 */
[----:B------:R-:W-:Y:S05]  /*06d0*/  EXIT ;  /* 0x000000000000794d */ /* 0x000fea0003800000 */
.L_x_0:
[----:B------:R-:W-:-:S00]  /*06e0*/  BRA `(.L_x_0) ;  /* 0xfffffffc00fc7947 */ /* 0x000fc0000383ffff */
[----:B------:R-:W-:-:S00]  /*06f0*/  NOP ;  /* 0x0000000000007918 */ /* 0x000fc00000000000 */
        /* <DEDUP_REMOVED lines=8> */
.L_x_1:


//--------------------- .nv.global.init           --------------------------
	.section	.nv.global.init,"aw",@progbits
.nv.global.init:
	.type		_$_str,@object
	.size		_$_str,(_$_str_$_2 - _$_str)
_$_str:
        /*0000*/ 	.byte	0x5f, 0x5f, 0x43, 0x55, 0x44, 0x41, 0x5f, 0x46, 0x54, 0x5a, 0x00
	.type		_$_str_$_2,@object
	.size		_$_str_$_2,(.L_1 - _$_str_$_2)
_$_str_$_2:
        /*000b*/ 	.byte	0x5f, 0x5f, 0x43, 0x55, 0x44, 0x41, 0x5f, 0x50, 0x52, 0x45, 0x43, 0x5f, 0x53, 0x51, 0x52, 0x54
        /*001b*/ 	.byte	0x00
.L_1:


//--------------------- .nv.constant0.triton_poi_fused__native_batch_norm_legit_no_training_add_12 --------------------------
	.section	.nv.constant0.triton_poi_fused__native_batch_norm_legit_no_training_add_12,"a",@progbits
	.sectionflags	@""
	.align	4
.nv.constant0.triton_poi_fused__native_batch_norm_legit_no_training_add_12:
	.zero		588
